	.headerflags	@"EF_CUDA_TEXMODE_UNIFIED EF_CUDA_64BIT_ADDRESS EF_CUDA_ACCELERATORS EF_CUDA_SM90 EF_CUDA_VIRTUAL_SM(EF_CUDA_SM90)"
	.elftype	@"ET_EXEC"


//--------------------- .nv.info                  --------------------------
	.section	.nv.info,"",@"SHT_CUDA_INFO"
	.align	4


	//----- nvinfo : EIATTR_REGCOUNT
	.align		4
        /*0000*/ 	.byte	0x04, 0x2f
        /*0002*/ 	.short	(.L_3 - .L_2)
	.align		4
.L_2:
        /*0004*/ 	.word	index@(triton_poi_fused__native_batch_norm_legit_no_training_mul_sigmoid_42)
        /*0008*/ 	.word	0x00000018


	//----- nvinfo : EIATTR_MIN_STACK_SIZE
	.align		4
.L_3:
        /*000c*/ 	.byte	0x04, 0x12
        /*000e*/ 	.short	(.L_5 - .L_4)
	.align		4
.L_4:
        /*0010*/ 	.word	index@(triton_poi_fused__native_batch_norm_legit_no_training_mul_sigmoid_42)
        /*0014*/ 	.word	0x00000000


	//----- nvinfo : EIATTR_FRAME_SIZE
	.align		4
.L_5:
        /*0018*/ 	.byte	0x04, 0x11
        /*001a*/ 	.short	(.L_7 - .L_6)
	.align		4
.L_6:
        /*001c*/ 	.word	index@(triton_poi_fused__native_batch_norm_legit_no_training_mul_sigmoid_42)
        /*0020*/ 	.word	0x00000000


	//----- nvinfo : EIATTR_MIN_STACK_SIZE
	.align		4
.L_7:
        /*0024*/ 	.byte	0x04, 0x12
        /*0026*/ 	.short	(.L_9 - .L_8)
	.align		4
.L_8:
        /*0028*/ 	.word	index@(triton_poi_fused__native_batch_norm_legit_no_training_mul_sigmoid_42)
        /*002c*/ 	.word	0x00000000
.L_9:


//--------------------- .nv.info.triton_poi_fused__native_batch_norm_legit_no_training_mul_sigmoid_42 --------------------------
	.section	.nv.info.triton_poi_fused__native_batch_norm_legit_no_training_mul_sigmoid_42,"",@"SHT_CUDA_INFO"
	.sectionflags	@""
	.align	4


	//----- nvinfo : EIATTR_CUDA_API_VERSION
	.align		4
        /*0000*/ 	.byte	0x04, 0x37
        /*0002*/ 	.short	(.L_11 - .L_10)
.L_10:
        /*0004*/ 	.word	0x0000007c


	//----- nvinfo : EIATTR_KPARAM_INFO
	.align		4
.L_11:
        /*0008*/ 	.byte	0x04, 0x17
        /*000a*/ 	.short	(.L_13 - .L_12)
.L_12:
        /*000c*/ 	.word	0x00000000
        /*0010*/ 	.short	0x0006
        /*0012*/ 	.short	0x0030
        /*0014*/ 	.byte	0x00, 0xf0, 0x11, 0x00


	//----- nvinfo : EIATTR_KPARAM_INFO
	.align		4
.L_13:
        /*0018*/ 	.byte	0x04, 0x17
        /*001a*/ 	.short	(.L_15 - .L_14)
.L_14:
        /*001c*/ 	.word	0x00000000
        /*0020*/ 	.short	0x0005
        /*0022*/ 	.short	0x0028
        /*0024*/ 	.byte	0x00, 0xf4, 0x21, 0x00


	//----- nvinfo : EIATTR_KPARAM_INFO
	.align		4
.L_15:
        /*0028*/ 	.byte	0x04, 0x17
        /*002a*/ 	.short	(.L_17 - .L_16)
.L_16:
        /*002c*/ 	.word	0x00000000
        /*0030*/ 	.short	0x0004
        /*0032*/ 	.short	0x0020
        /*0034*/ 	.byte	0x00, 0xf4, 0x21, 0x00


	//----- nvinfo : EIATTR_KPARAM_INFO
	.align		4
.L_17:
        /*0038*/ 	.byte	0x04, 0x17
        /*003a*/ 	.short	(.L_19 - .L_18)
.L_18:
        /*003c*/ 	.word	0x00000000
        /*0040*/ 	.short	0x0003
        /*0042*/ 	.short	0x0018
        /*0044*/ 	.byte	0x00, 0xf4, 0x21, 0x00


	//----- nvinfo : EIATTR_KPARAM_INFO
	.align		4
.L_19:
        /*0048*/ 	.byte	0x04, 0x17
        /*004a*/ 	.short	(.L_21 - .L_20)
.L_20:
        /*004c*/ 	.word	0x00000000
        /*0050*/ 	.short	0x0002
        /*0052*/ 	.short	0x0010
        /*0054*/ 	.byte	0x00, 0xf4, 0x21, 0x00


	//----- nvinfo : EIATTR_KPARAM_INFO
	.align		4
.L_21:
        /*0058*/ 	.byte	0x04, 0x17
        /*005a*/ 	.short	(.L_23 - .L_22)
.L_22:
        /*005c*/ 	.word	0x00000000
        /*0060*/ 	.short	0x0001
        /*0062*/ 	.short	0x0008
        /*0064*/ 	.byte	0x00, 0xf4, 0x21, 0x00


	//----- nvinfo : EIATTR_KPARAM_INFO
	.align		4
.L_23:
        /*0068*/ 	.byte	0x04, 0x17
        /*006a*/ 	.short	(.L_25 - .L_24)
.L_24:
        /*006c*/ 	.word	0x00000000
        /*0070*/ 	.short	0x0000
        /*0072*/ 	.short	0x0000
        /*0074*/ 	.byte	0x00, 0xf4, 0x21, 0x00


	//----- nvinfo : EIATTR_SPARSE_MMA_MASK
	.align		4
.L_25:
        /*0078*/ 	.byte	0x03, 0x50
        /*007a*/ 	.short	0x0000


	//----- nvinfo : EIATTR_MAXREG_COUNT
	.align		4
        /*007c*/ 	.byte	0x03, 0x1b
        /*007e*/ 	.short	0x00ff


	//----- nvinfo : EIATTR_EXIT_INSTR_OFFSETS
	.align		4
        /*0080*/ 	.byte	0x04, 0x1c
        /*0082*/ 	.short	(.L_27 - .L_26)


	//   ....[0]....
.L_26:
        /*0084*/ 	.word	0x00000580


	//   ....[1]....
        /*0088*/ 	.word	0x000005a0


	//----- nvinfo : EIATTR_REQNTID
	.align		4
.L_27:
        /*008c*/ 	.byte	0x04, 0x10
        /*008e*/ 	.short	(.L_29 - .L_28)
.L_28:
        /*0090*/ 	.word	0x00000080
        /*0094*/ 	.word	0x00000001
        /*0098*/ 	.word	0x00000001


	//----- nvinfo : EIATTR_CBANK_PARAM_SIZE
	.align		4
.L_29:
        /*009c*/ 	.byte	0x03, 0x19
        /*009e*/ 	.short	0x0034


	//----- nvinfo : EIATTR_PARAM_CBANK
	.align		4
        /*00a0*/ 	.byte	0x04, 0x0a
        /*00a2*/ 	.short	(.L_31 - .L_30)
	.align		4
.L_30:
        /*00a4*/ 	.word	index@(.nv.constant0.triton_poi_fused__native_batch_norm_legit_no_training_mul_sigmoid_42)
        /*00a8*/ 	.short	0x0210
        /*00aa*/ 	.short	0x0034


	//----- nvinfo : EIATTR_SW_WAR
	.align		4
.L_31:
        /*00ac*/ 	.byte	0x04, 0x36
        /*00ae*/ 	.short	(.L_33 - .L_32)
.L_32:
        /*00b0*/ 	.word	0x00000008
.L_33:


//--------------------- .nv.callgraph             --------------------------
	.section	.nv.callgraph,"",@"SHT_CUDA_CALLGRAPH"
	.align	4
	.sectionentsize	8
	.align		4
        /*0000*/ 	.word	0x00000000
	.align		4
        /*0004*/ 	.word	0xffffffff
	.align		4
        /*0008*/ 	.word	0x00000000
	.align		4
        /*000c*/ 	.word	0xfffffffe
	.align		4
        /*0010*/ 	.word	0x00000000
	.align		4
        /*0014*/ 	.word	0xfffffffd
	.align		4
        /*0018*/ 	.word	0x00000000
	.align		4
        /*001c*/ 	.word	0xfffffffc


//--------------------- .nv.constant4             --------------------------
	.section	.nv.constant4,"a",@progbits
	.align	8
	.align		8
.nv.constant4:
        /*0000*/ 	.dword	_$_str
	.align		8
        /*0008*/ 	.dword	_$_str_$_2


//--------------------- .text.triton_poi_fused__native_batch_norm_legit_no_training_mul_sigmoid_42 --------------------------
	.section	.text.triton_poi_fused__native_batch_norm_legit_no_training_mul_sigmoid_42,"ax",@progbits
	.align	128
        .global         triton_poi_fused__native_batch_norm_legit_no_training_mul_sigmoid_42
        .type           triton_poi_fused__native_batch_norm_legit_no_training_mul_sigmoid_42,@function
        .size           triton_poi_fused__native_batch_norm_legit_no_training_mul_sigmoid_42,(.L_x_1 - triton_poi_fused__native_batch_norm_legit_no_training_mul_sigmoid_42)
        .other          triton_poi_fused__native_batch_norm_legit_no_training_mul_sigmoid_42,@"STO_CUDA_ENTRY STV_DEFAULT"
triton_poi_fused__native_batch_norm_legit_no_training_mul_sigmoid_42:
.text.triton_poi_fused__native_batch_norm_legit_no_training_mul_sigmoid_42:
[----:B------:R-:W0:Y:S01]  /*0000*/  LDC R1, c[0x0][0x28] ;  /* 0x00000a00ff017b82 */ /* 0x000e220000000800 */
[----:B------:R-:W1:Y:S01]  /*0010*/  S2R R0, SR_TID.X ;  /* 0x0000000000007919 */ /* 0x000e620000002100 */
[----:B------:R-:W-:-:S06]  /*0020*/  HFMA2.MMA R2, -RZ, RZ, 0, 0 ;  /* 0x00000000ff027435 */ /* 0x000fcc00000001ff */
[----:B------:R-:W2:Y:S01]  /*0030*/  LDC.64 R10, c[0x0][0x228] ;  /* 0x00008a00ff0a7b82 */ /* 0x000ea20000000a00 */
[----:B------:R-:W-:Y:S01]  /*0040*/  ULDC.64 UR4, c[0x0][0x208] ;  /* 0x0000820000047ab9 */ /* 0x000fe20000000a00 */
[----:B------:R-:W3:Y:S06]  /*0050*/  S2R R3, SR_CTAID.X ;  /* 0x0000000000037919 */ /* 0x000eec0000002500 */
[----:B------:R-:W4:Y:S08]  /*0060*/  LDC.64 R16, c[0x0][0x220] ;  /* 0x00008800ff107b82 */ /* 0x000f300000000a00 */
[----:B------:R-:W5:Y:S08]  /*0070*/  LDC.64 R14, c[0x0][0x218] ;  /* 0x00008600ff0e7b82 */ /* 0x000f700000000a00 */
[----:B------:R-:W5:Y:S01]  /*0080*/  LDC.64 R18, c[0x0][0x230] ;  /* 0x00008c00ff127b82 */ /* 0x000f620000000a00 */
[----:B-1----:R-:W-:-:S07]  /*0090*/  SHF.L.U32 R0, R0, 0x1, RZ ;  /* 0x0000000100007819 */ /* 0x002fce00000006ff */
[----:B------:R-:W1:Y:S01]  /*00a0*/  LDC.64 R20, c[0x0][0x238] ;  /* 0x00008e00ff147b82 */ /* 0x000e620000000a00 */
[----:B------:R-:W-:-:S04]  /*00b0*/  LOP3.LUT R0, R0, 0xfe, RZ, 0xc0, !PT ;  /* 0x000000fe00007812 */ /* 0x000fc800078ec0ff */
[----:B---3--:R-:W-:-:S04]  /*00c0*/  LEA R3, R3, R0, 0x8 ;  /* 0x0000000003037211 */ /* 0x008fc800078e40ff */
[C---:B------:R-:W-:Y:S01]  /*00d0*/  ISETP.GE.AND P0, PT, R3.reuse, 0x7200, PT ;  /* 0x000072000300780c */ /* 0x040fe20003f06270 */
[----:B------:R-:W-:-:S05]  /*00e0*/  IMAD.HI R0, R3, -0x7047dc11, R2 ;  /* 0x8fb823ef03007827 */ /* 0x000fca00078e0202 */
[----:B------:R-:W-:-:S04]  /*00f0*/  SHF.R.U32.HI R5, RZ, 0x1f, R0 ;  /* 0x0000001fff057819 */ /* 0x000fc80000011600 */
[----:B------:R-:W-:-:S05]  /*0100*/  LEA.HI.SX32 R5, R0, R5, 0x16 ;  /* 0x0000000500057211 */ /* 0x000fca00078fb2ff */
[----:B------:R-:W-:Y:S01]  /*0110*/  IMAD R13, R5, -0x720, R3 ;  /* 0xfffff8e0050d7824 */ /* 0x000fe200078e0203 */
[----:B------:R-:W-:-:S03]  /*0120*/  CS2R R4, SRZ ;  /* 0x0000000000047805 */ /* 0x000fc6000001ff00 */
[----:B--2---:R-:W-:-:S05]  /*0130*/  IMAD.WIDE R10, R13, 0x4, R10 ;  /* 0x000000040d0a7825 */ /* 0x004fca00078e020a */
[----:B------:R2:W3:Y:S01]  /*0140*/  @!P0 LDG.E.EL.64 R4, desc[UR4][R10.64] ;  /* 0x000000040a048981 */ /* 0x0004e2000c2e1b00 */
[----:B------:R-:W-:Y:S02]  /*0150*/  CS2R R6, SRZ ;  /* 0x0000000000067805 */ /* 0x000fe4000001ff00 */
[----:B------:R-:W-:Y:S01]  /*0160*/  CS2R R8, SRZ ;  /* 0x0000000000087805 */ /* 0x000fe2000001ff00 */
[----:B----4-:R-:W-:-:S04]  /*0170*/  IMAD.WIDE R16, R13, 0x4, R16 ;  /* 0x000000040d107825 */ /* 0x010fc800078e0210 */
[----:B-----5:R-:W-:Y:S01]  /*0180*/  IMAD.WIDE R14, R3, 0x4, R14 ;  /* 0x00000004030e7825 */ /* 0x020fe200078e020e */
[----:B------:R4:W5:Y:S01]  /*0190*/  @!P0 LDG.E.EL.64 R6, desc[UR4][R16.64] ;  /* 0x0000000410068981 */ /* 0x000962000c2e1b00 */
[----:B--2---:R-:W-:Y:S02]  /*01a0*/  CS2R R10, SRZ ;  /* 0x00000000000a7805 */ /* 0x004fe4000001ff00 */
[C---:B0-----:R-:W-:Y:S01]  /*01b0*/  IMAD.WIDE R18, R13.reuse, 0x4, R18 ;  /* 0x000000040d127825 */ /* 0x041fe200078e0212 */
[----:B------:R0:W5:Y:S03]  /*01c0*/  @!P0 LDG.E.64 R8, desc[UR4][R14.64] ;  /* 0x000000040e088981 */ /* 0x000166000c1e1b00 */
[----:B-1----:R-:W-:Y:S01]  /*01d0*/  IMAD.WIDE R20, R13, 0x4, R20 ;  /* 0x000000040d147825 */ /* 0x002fe200078e0214 */
[----:B------:R-:W-:-:S04]  /*01e0*/  CS2R R12, SRZ ;  /* 0x00000000000c7805 */ /* 0x000fc8000001ff00 */
[----:B------:R-:W2:Y:S04]  /*01f0*/  @!P0 LDG.E.EL.64 R10, desc[UR4][R20.64] ;  /* 0x00000004140a8981 */ /* 0x000ea8000c2e1b00 */
[----:B------:R-:W2:Y:S01]  /*0200*/  @!P0 LDG.E.EL.64 R12, desc[UR4][R18.64] ;  /* 0x00000004120c8981 */ /* 0x000ea2000c2e1b00 */
[----:B------:R-:W-:Y:S01]  /*0210*/  MOV R0, 0x3e800000 ;  /* 0x3e80000000007802 */ /* 0x000fe20000000f00 */
[----:B---3--:R-:W-:Y:S01]  /*0220*/  FADD R4, R4, 9.9999997473787516356e-06 ;  /* 0x3727c5ac04047421 */ /* 0x008fe20000000000 */
[----:B------:R-:W-:-:S03]  /*0230*/  FADD R5, R5, 9.9999997473787516356e-06 ;  /* 0x3727c5ac05057421 */ /* 0x000fc60000000000 */
[----:B------:R-:W1:Y:S08]  /*0240*/  MUFU.SQRT R2, R4 ;  /* 0x0000000400027308 */ /* 0x000e700000002000 */
[----:B----4-:R-:W3:Y:S01]  /*0250*/  MUFU.SQRT R16, R5 ;  /* 0x0000000500107308 */ /* 0x010ee20000002000 */
[C---:B-1----:R-:W-:Y:S02]  /*0260*/  FSETP.GT.AND P1, PT, R2.reuse, 8.50705917302346158658e+37, PT ;  /* 0x7e8000000200780b */ /* 0x042fe40003f24000 */
[----:B------:R-:W-:-:S02]  /*0270*/  FSETP.GEU.AND P3, PT, R2, 1.175494350822287508e-38, PT ;  /* 0x008000000200780b */ /* 0x000fc40003f6e000 */
[C---:B---3--:R-:W-:Y:S02]  /*0280*/  FSETP.GT.AND P2, PT, R16.reuse, 8.50705917302346158658e+37, PT ;  /* 0x7e8000001000780b */ /* 0x048fe40003f44000 */
[----:B------:R-:W-:-:S07]  /*0290*/  FSETP.GEU.AND P4, PT, R16, 1.175494350822287508e-38, PT ;  /* 0x008000001000780b */ /* 0x000fce0003f8e000 */
[----:B------:R-:W-:-:S04]  /*02a0*/  @P1 FMUL R2, R2, 0.25 ;  /* 0x3e80000002021820 */ /* 0x000fc80000400000 */
[----:B------:R-:W-:Y:S01]  /*02b0*/  @!P3 FMUL R2, R2, 16777216 ;  /* 0x4b8000000202b820 */ /* 0x000fe20000400000 */
[----:B------:R-:W-:-:S04]  /*02c0*/  @P2 FMUL R16, R16, 0.25 ;  /* 0x3e80000010102820 */ /* 0x000fc80000400000 */
[----:B------:R-:W-:Y:S01]  /*02d0*/  @!P4 FMUL R16, R16, 16777216 ;  /* 0x4b8000001010c820 */ /* 0x000fe20000400000 */
[----:B------:R-:W1:Y:S01]  /*02e0*/  MUFU.RCP R2, R2 ;  /* 0x0000000200027308 */ /* 0x000e620000001000 */
[----:B------:R-:W-:-:S07]  /*02f0*/  FSEL R5, R0, 1, P1 ;  /* 0x3f80000000057808 */ /* 0x000fce0000800000 */
[----:B------:R-:W3:Y:S01]  /*0300*/  MUFU.RCP R16, R16 ;  /* 0x0000001000107308 */ /* 0x000ee20000001000 */
[----:B0-----:R-:W-:Y:S01]  /*0310*/  FSEL R15, R0, 1, P2 ;  /* 0x3f800000000f7808 */ /* 0x001fe20001000000 */
[----:B------:R-:W-:-:S04]  /*0320*/  @!P3 FMUL R5, R5, 16777216 ;  /* 0x4b8000000505b820 */ /* 0x000fc80000400000 */
[----:B------:R-:W-:Y:S01]  /*0330*/  @!P4 FMUL R15, R15, 16777216 ;  /* 0x4b8000000f0fc820 */ /* 0x000fe20000400000 */
[----:B-1----:R-:W-:Y:S01]  /*0340*/  FMUL R5, R2, R5 ;  /* 0x0000000502057220 */ /* 0x002fe20000400000 */
[----:B-----5:R-:W-:Y:S01]  /*0350*/  FADD R6, -R6, R8 ;  /* 0x0000000806067221 */ /* 0x020fe20000000100 */
[----:B------:R-:W-:Y:S01]  /*0360*/  FADD R7, -R7, R9 ;  /* 0x0000000907077221 */ /* 0x000fe20000000100 */
[----:B---3--:R-:W-:Y:S02]  /*0370*/  FMUL R2, R16, R15 ;  /* 0x0000000f10027220 */ /* 0x008fe40000400000 */
[----:B------:R-:W-:Y:S02]  /*0380*/  FMUL R5, R6, R5 ;  /* 0x0000000506057220 */ /* 0x000fe40000400000 */
[----:B------:R-:W-:Y:S02]  /*0390*/  FMUL R2, R7, R2 ;  /* 0x0000000207027220 */ /* 0x000fe40000400000 */
[----:B--2---:R-:W-:-:S02]  /*03a0*/  FFMA R10, R5, R12, R10 ;  /* 0x0000000c050a7223 */ /* 0x004fc4000000000a */
[----:B------:R-:W-:Y:S02]  /*03b0*/  FFMA R11, R2, R13, R11 ;  /* 0x0000000d020b7223 */ /* 0x000fe4000000000b */
[----:B------:R-:W-:Y:S02]  /*03c0*/  FADD R4, RZ, -R10 ;  /* 0x8000000aff047221 */ /* 0x000fe40000000000 */
[----:B------:R-:W-:Y:S02]  /*03d0*/  FADD R2, RZ, -R11 ;  /* 0x8000000bff027221 */ /* 0x000fe40000000000 */
[----:B------:R-:W-:Y:S02]  /*03e0*/  FMUL R4, R4, 1.4426950216293334961 ;  /* 0x3fb8aa3b04047820 */ /* 0x000fe40000400000 */
[----:B------:R-:W-:-:S03]  /*03f0*/  FMUL R6, R2, 1.4426950216293334961 ;  /* 0x3fb8aa3b02067820 */ /* 0x000fc60000400000 */
[----:B------:R-:W-:Y:S02]  /*0400*/  FSETP.GEU.AND P1, PT, R4, -126, PT ;  /* 0xc2fc00000400780b */ /* 0x000fe40003f2e000 */
[----:B------:R-:W-:-:S11]  /*0410*/  FSETP.GEU.AND P2, PT, R6, -126, PT ;  /* 0xc2fc00000600780b */ /* 0x000fd60003f4e000 */
[----:B------:R-:W-:Y:S02]  /*0420*/  @!P1 FMUL R4, R4, 0.5 ;  /* 0x3f00000004049820 */ /* 0x000fe40000400000 */
[----:B------:R-:W-:Y:S02]  /*0430*/  @!P2 FMUL R6, R6, 0.5 ;  /* 0x3f0000000606a820 */ /* 0x000fe40000400000 */
[----:B------:R-:W0:Y:S08]  /*0440*/  MUFU.EX2 R2, R4 ;  /* 0x0000000400027308 */ /* 0x000e300000000800 */
[----:B------:R-:W1:Y:S01]  /*0450*/  MUFU.EX2 R5, R6 ;  /* 0x0000000600057308 */ /* 0x000e620000000800 */
[----:B0-----:R-:W-:-:S04]  /*0460*/  @!P1 FMUL R2, R2, R2 ;  /* 0x0000000202029220 */ /* 0x001fc80000400000 */
[----:B------:R-:W-:Y:S01]  /*0470*/  FADD R7, R2, 1 ;  /* 0x3f80000002077421 */ /* 0x000fe20000000000 */
[----:B-1----:R-:W-:-:S04]  /*0480*/  @!P2 FMUL R5, R5, R5 ;  /* 0x000000050505a220 */ /* 0x002fc80000400000 */
[----:B------:R-:W-:Y:S01]  /*0490*/  FADD R8, R5, 1 ;  /* 0x3f80000005087421 */ /* 0x000fe20000000000 */
[----:B------:R-:W-:Y:S01]  /*04a0*/  FSETP.GT.AND P1, PT, R7, 8.50705917302346158658e+37, PT ;  /* 0x7e8000000700780b */ /* 0x000fe20003f24000 */
[----:B------:R-:W0:Y:S03]  /*04b0*/  LDC.64 R4, c[0x0][0x210] ;  /* 0x00008400ff047b82 */ /* 0x000e260000000a00 */
[----:B------:R-:W-:-:S09]  /*04c0*/  FSETP.GT.AND P2, PT, R8, 8.50705917302346158658e+37, PT ;  /* 0x7e8000000800780b */ /* 0x000fd20003f44000 */
[----:B------:R-:W-:-:S04]  /*04d0*/  @P1 FMUL R7, R7, 0.25 ;  /* 0x3e80000007071820 */ /* 0x000fc80000400000 */
[----:B------:R-:W-:Y:S02]  /*04e0*/  @P2 FMUL R8, R8, 0.25 ;  /* 0x3e80000008082820 */ /* 0x000fe40000400000 */
[----:B------:R-:W1:Y:S08]  /*04f0*/  MUFU.RCP R7, R7 ;  /* 0x0000000700077308 */ /* 0x000e700000001000 */
[----:B------:R-:W2:Y:S01]  /*0500*/  MUFU.RCP R8, R8 ;  /* 0x0000000800087308 */ /* 0x000ea20000001000 */
[----:B------:R-:W-:-:S02]  /*0510*/  FSEL R2, R0, 1, P1 ;  /* 0x3f80000000027808 */ /* 0x000fc40000800000 */
[----:B------:R-:W-:-:S03]  /*0520*/  FSEL R13, R0, 1, P2 ;  /* 0x3f800000000d7808 */ /* 0x000fc60001000000 */
[----:B-1----:R-:W-:Y:S01]  /*0530*/  FMUL R9, R7, R2 ;  /* 0x0000000207097220 */ /* 0x002fe20000400000 */
[----:B0-----:R-:W-:-:S04]  /*0540*/  IMAD.WIDE R2, R3, 0x4, R4 ;  /* 0x0000000403027825 */ /* 0x001fc800078e0204 */
[----:B------:R-:W-:Y:S01]  /*0550*/  FMUL R10, R10, R9 ;  /* 0x000000090a0a7220 */ /* 0x000fe20000400000 */
[----:B--2---:R-:W-:-:S04]  /*0560*/  FMUL R0, R8, R13 ;  /* 0x0000000d08007220 */ /* 0x004fc80000400000 */
[----:B------:R-:W-:Y:S01]  /*0570*/  FMUL R11, R11, R0 ;  /* 0x000000000b0b7220 */ /* 0x000fe20000400000 */
[----:B------:R-:W-:Y:S06]  /*0580*/  @P0 EXIT ;  /* 0x000000000000094d */ /* 0x000fec0003800000 */
[----:B------:R-:W-:Y:S01]  /*0590*/  STG.E.64 desc[UR4][R2.64], R10 ;  /* 0x0000000a02007986 */ /* 0x000fe2000c101b04 */
[----:B------:R-:W-:Y:S05]  /*05a0*/  EXIT ;  /* 0x000000000000794d */ /* 0x000fea0003800000 */
.L_x_0:
[----:B------:R-:W-:-:S00]  /*05b0*/  BRA `(.L_x_0) ;  /* 0xfffffffc00fc7947 */ /* 0x000fc0000383ffff */
[----:B------:R-:W-:-:S00]  /*05c0*/  NOP ;  /* 0x0000000000007918 */ /* 0x000fc00000000000 */
        /* <DEDUP_REMOVED lines=11> */
.L_x_1:


//--------------------- .nv.global.init           --------------------------
	.section	.nv.global.init,"aw",@progbits
.nv.global.init:
	.type		_$_str,@object
	.size		_$_str,(_$_str_$_2 - _$_str)
_$_str:
        /*0000*/ 	.byte	0x5f, 0x5f, 0x43, 0x55, 0x44, 0x41, 0x5f, 0x46, 0x54, 0x5a, 0x00
	.type		_$_str_$_2,@object
	.size		_$_str_$_2,(.L_1 - _$_str_$_2)
_$_str_$_2:
        /*000b*/ 	.byte	0x5f, 0x5f, 0x43, 0x55, 0x44, 0x41, 0x5f, 0x50, 0x52, 0x45, 0x43, 0x5f, 0x53, 0x51, 0x52, 0x54
        /*001b*/ 	.byte	0x00
.L_1:


//--------------------- .nv.constant0.triton_poi_fused__native_batch_norm_legit_no_training_mul_sigmoid_42 --------------------------
	.section	.nv.constant0.triton_poi_fused__native_batch_norm_legit_no_training_mul_sigmoid_42,"a",@progbits
	.sectionflags	@""
	.align	4
.nv.constant0.triton_poi_fused__native_batch_norm_legit_no_training_mul_sigmoid_42:
	.zero		580
